//
// Generated by NVIDIA NVVM Compiler
//
// Compiler Build ID: CL-36424714
// Cuda compilation tools, release 13.0, V13.0.88
// Based on NVVM 20.0.0
//

.version 9.0
.target sm_100
.address_size 64

	// .globl	_Z10HelloWorldPi

.visible .entry _Z10HelloWorldPi(
	.param .u64 .ptr .align 1 _Z10HelloWorldPi_param_0
)
{
	.reg .b32 	%r<6>;
	.reg .b64 	%rd<5>;

	ld.param.u64 	%rd1, [_Z10HelloWorldPi_param_0];
	cvta.to.global.u64 	%rd2, %rd1;
	mov.u32 	%r1, %ctaid.x;
	mov.u32 	%r2, %ntid.x;
	mov.u32 	%r3, %tid.x;
	mad.lo.s32 	%r4, %r1, %r2, %r3;
	mul.wide.s32 	%rd3, %r4, 4;
	add.s64 	%rd4, %rd2, %rd3;
	mov.b32 	%r5, 1;
	st.global.u32 	[%rd4], %r5;
	ret;

}


// ===== COMPILED SASS (sm_100) =====

	.target	sm_100

	.elftype	@"ET_EXEC"


//--------------------- .note.nv.tkinfo           --------------------------
	.section	.note.nv.tkinfo,"",@"SHT_NOTE"
	.sectionflags	@"SHF_NOTE_NV_TKINFO"
	.tkinfo
        /*0018*/ 	.word	0x00000002
        /*0030*/ 	.string	""
        /*0030*/ 	.string	"ptxas"
        /*0030*/ 	.string	"Cuda compilation tools, release 13.0, V13.0.88"
        /*0030*/ 	.string	"Build cuda_13.0.r13.0/compiler.36424714_0"
        /*0030*/ 	.string	"-arch sm_100 -m 64 "



//--------------------- .note.nv.cuinfo           --------------------------
	.section	.note.nv.cuinfo,"",@"SHT_NOTE"
	.sectionflags	@"SHF_NOTE_NV_CUINFO"
        /*0018*/ 	.short	0x0002
        /*001a*/ 	.short	0x0064
        /*001c*/ 	.short	0x0082
	.zero		2


//--------------------- .nv.info                  --------------------------
	.section	.nv.info,"",@"SHT_CUDA_INFO"
	.align	4


	//----- nvinfo : EIATTR_REGCOUNT
	.align		4
        /*0000*/ 	.byte	0x04, 0x2f
        /*0002*/ 	.short	(.L_1 - .L_0)
	.align		4
.L_0:
        /*0004*/ 	.word	index@(_Z10HelloWorldPi)
        /*0008*/ 	.word	0x0000000a


	//----- nvinfo : EIATTR_FRAME_SIZE
	.align		4
.L_1:
        /*000c*/ 	.byte	0x04, 0x11
        /*000e*/ 	.short	(.L_3 - .L_2)
	.align		4
.L_2:
        /*0010*/ 	.word	index@(_Z10HelloWorldPi)
        /*0014*/ 	.word	0x00000000


	//----- nvinfo : EIATTR_MIN_STACK_SIZE
	.align		4
.L_3:
        /*0018*/ 	.byte	0x04, 0x12
        /*001a*/ 	.short	(.L_5 - .L_4)
	.align		4
.L_4:
        /*001c*/ 	.word	index@(_Z10HelloWorldPi)
        /*0020*/ 	.word	0x00000000
.L_5:


//--------------------- .nv.compat                --------------------------
	.section	.nv.compat,"",@"SHT_CUDA_COMPAT_INFO"
	.align	4
        /*0000*/ 	.byte	0x02, 0x09, 0x00, 0x00, 0x02, 0x02, 0x01, 0x00, 0x02, 0x05, 0x05, 0x00, 0x03, 0x07, 0x01, 0x01
        /*0010*/ 	.byte	0x02, 0x03, 0x00, 0x00, 0x02, 0x06, 0x01, 0x00, 0x04, 0x0b, 0x08, 0x00, 0x09, 0x00, 0x00, 0x00
        /*0020*/ 	.byte	0x00, 0x00, 0x00, 0x00


//--------------------- .nv.info._Z10HelloWorldPi --------------------------
	.section	.nv.info._Z10HelloWorldPi,"",@"SHT_CUDA_INFO"
	.sectionflags	@""
	.align	4


	//----- nvinfo : EIATTR_CUDA_API_VERSION
	.align		4
        /*0000*/ 	.byte	0x04, 0x37
        /*0002*/ 	.short	(.L_7 - .L_6)
.L_6:
        /*0004*/ 	.word	0x00000082


	//----- nvinfo : EIATTR_KPARAM_INFO
	.align		4
.L_7:
        /*0008*/ 	.byte	0x04, 0x17
        /*000a*/ 	.short	(.L_9 - .L_8)
.L_8:
        /*000c*/ 	.word	0x00000000
        /*0010*/ 	.short	0x0000
        /*0012*/ 	.short	0x0000
        /*0014*/ 	.byte	0x00, 0xf5, 0x21, 0x00


	//----- nvinfo : EIATTR_SPARSE_MMA_MASK
	.align		4
.L_9:
        /*0018*/ 	.byte	0x03, 0x50
        /*001a*/ 	.short	0x0000


	//----- nvinfo : EIATTR_MAXREG_COUNT
	.align		4
        /*001c*/ 	.byte	0x03, 0x1b
        /*001e*/ 	.short	0x00ff


	//----- nvinfo : EIATTR_MERCURY_ISA_VERSION
	.align		4
        /*0020*/ 	.byte	0x03, 0x5f
        /*0022*/ 	.short	0x0101


	//----- nvinfo : EIATTR_VRC_CTA_INIT_COUNT
	.align		4
        /*0024*/ 	.byte	0x02, 0x4a
	.zero		1
	.zero		1


	//----- nvinfo : EIATTR_EXIT_INSTR_OFFSETS
	.align		4
        /*0028*/ 	.byte	0x04, 0x1c
        /*002a*/ 	.short	(.L_11 - .L_10)


	//   ....[0]....
.L_10:
        /*002c*/ 	.word	0x000000a0


	//----- nvinfo : EIATTR_CBANK_PARAM_SIZE
	.align		4
.L_11:
        /*0030*/ 	.byte	0x03, 0x19
        /*0032*/ 	.short	0x0008


	//----- nvinfo : EIATTR_PARAM_CBANK
	.align		4
        /*0034*/ 	.byte	0x04, 0x0a
        /*0036*/ 	.short	(.L_13 - .L_12)
	.align		4
.L_12:
        /*0038*/ 	.word	index@(.nv.constant0._Z10HelloWorldPi)
        /*003c*/ 	.short	0x0380
        /*003e*/ 	.short	0x0008


	//----- nvinfo : EIATTR_SW_WAR
	.align		4
.L_13:
        /*0040*/ 	.byte	0x04, 0x36
        /*0042*/ 	.short	(.L_15 - .L_14)
.L_14:
        /*0044*/ 	.word	0x00000008
.L_15:


//--------------------- .nv.callgraph             --------------------------
	.section	.nv.callgraph,"",@"SHT_CUDA_CALLGRAPH"
	.align	4
	.sectionentsize	8
	.align		4
        /*0000*/ 	.word	0x00000000
	.align		4
        /*0004*/ 	.word	0xffffffff
	.align		4
        /*0008*/ 	.word	0x00000000
	.align		4
        /*000c*/ 	.word	0xfffffffe
	.align		4
        /*0010*/ 	.word	0x00000000
	.align		4
        /*0014*/ 	.word	0xfffffffd
	.align		4
        /*0018*/ 	.word	0x00000000
	.align		4
        /*001c*/ 	.word	0xfffffffc


//--------------------- .text._Z10HelloWorldPi    --------------------------
	.section	.text._Z10HelloWorldPi,"ax",@progbits
	.align	128
        .global         _Z10HelloWorldPi
        .type           _Z10HelloWorldPi,@function
        .size           _Z10HelloWorldPi,(.L_x_1 - _Z10HelloWorldPi)
        .other          _Z10HelloWorldPi,@"STO_CUDA_ENTRY STV_DEFAULT"
_Z10HelloWorldPi:
.text._Z10HelloWorldPi:
[----:B------:R-:W-:Y:S01]  /*0000*/  LDC R1, c[0x0][0x37c] ;  /* 0x0000df00ff017b82 */ /* 0x000fe20000000800 */
[----:B------:R-:W0:Y:S07]  /*0010*/  S2R R0, SR_TID.X ;  /* 0x0000000000007919 */ /* 0x000e2e0000002100 */
[----:B------:R-:W0:Y:S01]  /*0020*/  S2UR UR6, SR_CTAID.X ;  /* 0x00000000000679c3 */ /* 0x000e220000002500 */
[----:B------:R-:W1:Y:S01]  /*0030*/  LDCU.64 UR4, c[0x0][0x358] ;  /* 0x00006b00ff0477ac */ /* 0x000e620008000a00 */
[----:B------:R-:W-:-:S06]  /*0040*/  HFMA2 R7, -RZ, RZ, 0, 5.9604644775390625e-08 ;  /* 0x00000001ff077431 */ /* 0x000fcc00000001ff */
[----:B------:R-:W0:Y:S08]  /*0050*/  LDC R5, c[0x0][0x360] ;  /* 0x0000d800ff057b82 */ /* 0x000e300000000800 */
[----:B------:R-:W2:Y:S01]  /*0060*/  LDC.64 R2, c[0x0][0x380] ;  /* 0x0000e000ff027b82 */ /* 0x000ea20000000a00 */
[----:B0-----:R-:W-:-:S04]  /*0070*/  IMAD R5, R5, UR6, R0 ;  /* 0x0000000605057c24 */ /* 0x001fc8000f8e0200 */
[----:B--2---:R-:W-:-:S05]  /*0080*/  IMAD.WIDE R2, R5, 0x4, R2 ;  /* 0x0000000405027825 */ /* 0x004fca00078e0202 */
[----:B-1----:R-:W-:Y:S01]  /*0090*/  STG.E desc[UR4][R2.64], R7 ;  /* 0x0000000702007986 */ /* 0x002fe2000c101904 */
[----:B------:R-:W-:Y:S05]  /*00a0*/  EXIT ;  /* 0x000000000000794d */ /* 0x000fea0003800000 */
.L_x_0:
[----:B------:R-:W-:-:S00]  /*00b0*/  BRA `(.L_x_0) ;  /* 0xfffffffc00fc7947 */ /* 0x000fc0000383ffff */
[----:B------:R-:W-:-:S00]  /*00c0*/  NOP ;  /* 0x0000000000007918 */ /* 0x000fc00000000000 */
        /* <DEDUP_REMOVED lines=11> */
.L_x_1:


//--------------------- .nv.shared.reserved.0     --------------------------
	.section	.nv.shared.reserved.0,"aw",@nobits
	.weak		__nv_reservedSMEM_offset_0_alias
	.size		__nv_reservedSMEM_offset_0_alias, 0, 64
	.other		__nv_reservedSMEM_offset_0_alias,@"STO_CUDA_RESERVED_SHARED STV_DEFAULT"
__nv_reservedSMEM_offset_0_alias:
	.zero		0
	.zero		64


//--------------------- .nv.constant0._Z10HelloWorldPi --------------------------
	.section	.nv.constant0._Z10HelloWorldPi,"a",@progbits
	.sectionflags	@""
	.align	4
.nv.constant0._Z10HelloWorldPi:
	.zero		904


//--------------------- SYMBOLS --------------------------

	.type		.nv.reservedSmem.offset0,@object
	.size		.nv.reservedSmem.offset0,0x4
